//
// Generated by NVIDIA NVVM Compiler
//
// Compiler Build ID: CL-36424714
// Cuda compilation tools, release 13.0, V13.0.88
// Based on NVVM 20.0.0
//

.version 9.0
.target sm_100
.address_size 64

	// .globl	_Z10search_GPUPcS_PiS0_S_S0_

.visible .entry _Z10search_GPUPcS_PiS0_S_S0_(
	.param .u64 .ptr .align 1 _Z10search_GPUPcS_PiS0_S_S0__param_0,
	.param .u64 .ptr .align 1 _Z10search_GPUPcS_PiS0_S_S0__param_1,
	.param .u64 .ptr .align 1 _Z10search_GPUPcS_PiS0_S_S0__param_2,
	.param .u64 .ptr .align 1 _Z10search_GPUPcS_PiS0_S_S0__param_3,
	.param .u64 .ptr .align 1 _Z10search_GPUPcS_PiS0_S_S0__param_4,
	.param .u64 .ptr .align 1 _Z10search_GPUPcS_PiS0_S_S0__param_5
)
{
	.reg .pred 	%p<10>;
	.reg .b16 	%rs<4>;
	.reg .b32 	%r<47>;
	.reg .b64 	%rd<24>;

	ld.param.u64 	%rd10, [_Z10search_GPUPcS_PiS0_S_S0__param_0];
	ld.param.u64 	%rd11, [_Z10search_GPUPcS_PiS0_S_S0__param_1];
	ld.param.u64 	%rd14, [_Z10search_GPUPcS_PiS0_S_S0__param_2];
	ld.param.u64 	%rd15, [_Z10search_GPUPcS_PiS0_S_S0__param_3];
	ld.param.u64 	%rd12, [_Z10search_GPUPcS_PiS0_S_S0__param_4];
	ld.param.u64 	%rd13, [_Z10search_GPUPcS_PiS0_S_S0__param_5];
	cvta.to.global.u64 	%rd1, %rd14;
	cvta.to.global.u64 	%rd16, %rd15;
	mov.u32 	%r23, %ctaid.x;
	mov.u32 	%r24, %ntid.x;
	mov.u32 	%r25, %tid.x;
	mad.lo.s32 	%r1, %r23, %r24, %r25;
	setp.eq.s32 	%p1, %r1, 0;
	ld.global.u32 	%r2, [%rd16];
	mov.b32 	%r40, 0;
	@%p1 bra 	$L__BB0_2;
	mul.lo.s32 	%r26, %r2, %r1;
	shr.s32 	%r27, %r26, 31;
	shr.u32 	%r28, %r27, 26;
	add.s32 	%r29, %r26, %r28;
	shr.s32 	%r40, %r29, 6;
$L__BB0_2:
	mad.lo.s32 	%r30, %r2, %r1, %r2;
	shr.s32 	%r31, %r30, 31;
	shr.u32 	%r32, %r31, 26;
	add.s32 	%r33, %r30, %r32;
	shr.s32 	%r5, %r33, 6;
	setp.ge.s32 	%p2, %r40, %r5;
	@%p2 bra 	$L__BB0_12;
	ld.global.u32 	%r46, [%rd1];
	cvta.to.global.u64 	%rd2, %rd13;
	cvta.to.global.u64 	%rd3, %rd12;
	cvta.to.global.u64 	%rd4, %rd11;
	cvta.to.global.u64 	%rd5, %rd10;
$L__BB0_4:
	setp.lt.s32 	%p3, %r46, 1;
	@%p3 bra 	$L__BB0_11;
	shl.b32 	%r9, %r40, 3;
	mul.wide.s32 	%rd17, %r40, 4;
	add.s64 	%rd6, %rd2, %rd17;
	mov.b32 	%r42, 0;
$L__BB0_6:
	ld.global.u32 	%r12, [%rd6];
	setp.lt.s32 	%p4, %r12, 1;
	mov.b32 	%r45, 0;
	@%p4 bra 	$L__BB0_10;
	cvt.u64.u32 	%rd18, %r42;
	add.s64 	%rd23, %rd4, %rd18;
	mov.b32 	%r45, 0;
	mov.u32 	%r43, %r9;
$L__BB0_8:
	cvt.s64.s32 	%rd19, %r43;
	add.s64 	%rd20, %rd3, %rd19;
	ld.global.u8 	%rs1, [%rd20];
	ld.global.u8 	%rs2, [%rd23];
	setp.ne.s16 	%p5, %rs1, %rs2;
	@%p5 bra 	$L__BB0_10;
	add.s32 	%r45, %r45, 1;
	add.s64 	%rd23, %rd23, 1;
	add.s32 	%r43, %r43, 1;
	setp.lt.s32 	%p6, %r45, %r12;
	@%p6 bra 	$L__BB0_8;
$L__BB0_10:
	setp.eq.s32 	%p7, %r45, %r12;
	selp.s16 	%rs3, -1, 0, %p7;
	mad.lo.s32 	%r37, %r46, %r40, %r42;
	cvt.s64.s32 	%rd21, %r37;
	add.s64 	%rd22, %rd5, %rd21;
	st.global.u8 	[%rd22], %rs3;
	add.s32 	%r42, %r42, 1;
	ld.global.u32 	%r46, [%rd1];
	setp.lt.s32 	%p8, %r42, %r46;
	@%p8 bra 	$L__BB0_6;
$L__BB0_11:
	add.s32 	%r40, %r40, 1;
	setp.ne.s32 	%p9, %r40, %r5;
	@%p9 bra 	$L__BB0_4;
$L__BB0_12:
	bar.sync 	0;
	ret;

}


// ===== COMPILED SASS (sm_100) =====

	.target	sm_100

	.elftype	@"ET_EXEC"


//--------------------- .note.nv.tkinfo           --------------------------
	.section	.note.nv.tkinfo,"",@"SHT_NOTE"
	.sectionflags	@"SHF_NOTE_NV_TKINFO"
	.tkinfo
        /*0018*/ 	.word	0x00000002
        /*0030*/ 	.string	""
        /*0030*/ 	.string	"ptxas"
        /*0030*/ 	.string	"Cuda compilation tools, release 13.0, V13.0.88"
        /*0030*/ 	.string	"Build cuda_13.0.r13.0/compiler.36424714_0"
        /*0030*/ 	.string	"-arch sm_100 -m 64 "



//--------------------- .note.nv.cuinfo           --------------------------
	.section	.note.nv.cuinfo,"",@"SHT_NOTE"
	.sectionflags	@"SHF_NOTE_NV_CUINFO"
        /*0018*/ 	.short	0x0002
        /*001a*/ 	.short	0x0064
        /*001c*/ 	.short	0x0082
	.zero		2


//--------------------- .nv.info                  --------------------------
	.section	.nv.info,"",@"SHT_CUDA_INFO"
	.align	4


	//----- nvinfo : EIATTR_REGCOUNT
	.align		4
        /*0000*/ 	.byte	0x04, 0x2f
        /*0002*/ 	.short	(.L_1 - .L_0)
	.align		4
.L_0:
        /*0004*/ 	.word	index@(_Z10search_GPUPcS_PiS0_S_S0_)
        /*0008*/ 	.word	0x00000012


	//----- nvinfo : EIATTR_FRAME_SIZE
	.align		4
.L_1:
        /*000c*/ 	.byte	0x04, 0x11
        /*000e*/ 	.short	(.L_3 - .L_2)
	.align		4
.L_2:
        /*0010*/ 	.word	index@(_Z10search_GPUPcS_PiS0_S_S0_)
        /*0014*/ 	.word	0x00000000


	//----- nvinfo : EIATTR_MIN_STACK_SIZE
	.align		4
.L_3:
        /*0018*/ 	.byte	0x04, 0x12
        /*001a*/ 	.short	(.L_5 - .L_4)
	.align		4
.L_4:
        /*001c*/ 	.word	index@(_Z10search_GPUPcS_PiS0_S_S0_)
        /*0020*/ 	.word	0x00000000
.L_5:


//--------------------- .nv.compat                --------------------------
	.section	.nv.compat,"",@"SHT_CUDA_COMPAT_INFO"
	.align	4
        /*0000*/ 	.byte	0x02, 0x09, 0x00, 0x00, 0x02, 0x02, 0x01, 0x00, 0x02, 0x05, 0x05, 0x00, 0x03, 0x07, 0x01, 0x01
        /*0010*/ 	.byte	0x02, 0x03, 0x00, 0x00, 0x02, 0x06, 0x01, 0x00, 0x04, 0x0b, 0x08, 0x00, 0x09, 0x00, 0x00, 0x00
        /*0020*/ 	.byte	0x00, 0x00, 0x00, 0x00


//--------------------- .nv.info._Z10search_GPUPcS_PiS0_S_S0_ --------------------------
	.section	.nv.info._Z10search_GPUPcS_PiS0_S_S0_,"",@"SHT_CUDA_INFO"
	.sectionflags	@""
	.align	4


	//----- nvinfo : EIATTR_CUDA_API_VERSION
	.align		4
        /*0000*/ 	.byte	0x04, 0x37
        /*0002*/ 	.short	(.L_7 - .L_6)
.L_6:
        /*0004*/ 	.word	0x00000082


	//----- nvinfo : EIATTR_KPARAM_INFO
	.align		4
.L_7:
        /*0008*/ 	.byte	0x04, 0x17
        /*000a*/ 	.short	(.L_9 - .L_8)
.L_8:
        /*000c*/ 	.word	0x00000000
        /*0010*/ 	.short	0x0005
        /*0012*/ 	.short	0x0028
        /*0014*/ 	.byte	0x00, 0xf5, 0x21, 0x00


	//----- nvinfo : EIATTR_KPARAM_INFO
	.align		4
.L_9:
        /*0018*/ 	.byte	0x04, 0x17
        /*001a*/ 	.short	(.L_11 - .L_10)
.L_10:
        /*001c*/ 	.word	0x00000000
        /*0020*/ 	.short	0x0004
        /*0022*/ 	.short	0x0020
        /*0024*/ 	.byte	0x00, 0xf5, 0x21, 0x00


	//----- nvinfo : EIATTR_KPARAM_INFO
	.align		4
.L_11:
        /*0028*/ 	.byte	0x04, 0x17
        /*002a*/ 	.short	(.L_13 - .L_12)
.L_12:
        /*002c*/ 	.word	0x00000000
        /*0030*/ 	.short	0x0003
        /*0032*/ 	.short	0x0018
        /*0034*/ 	.byte	0x00, 0xf5, 0x21, 0x00


	//----- nvinfo : EIATTR_KPARAM_INFO
	.align		4
.L_13:
        /*0038*/ 	.byte	0x04, 0x17
        /*003a*/ 	.short	(.L_15 - .L_14)
.L_14:
        /*003c*/ 	.word	0x00000000
        /*0040*/ 	.short	0x0002
        /*0042*/ 	.short	0x0010
        /*0044*/ 	.byte	0x00, 0xf5, 0x21, 0x00


	//----- nvinfo : EIATTR_KPARAM_INFO
	.align		4
.L_15:
        /*0048*/ 	.byte	0x04, 0x17
        /*004a*/ 	.short	(.L_17 - .L_16)
.L_16:
        /*004c*/ 	.word	0x00000000
        /*0050*/ 	.short	0x0001
        /*0052*/ 	.short	0x0008
        /*0054*/ 	.byte	0x00, 0xf5, 0x21, 0x00


	//----- nvinfo : EIATTR_KPARAM_INFO
	.align		4
.L_17:
        /*0058*/ 	.byte	0x04, 0x17
        /*005a*/ 	.short	(.L_19 - .L_18)
.L_18:
        /*005c*/ 	.word	0x00000000
        /*0060*/ 	.short	0x0000
        /*0062*/ 	.short	0x0000
        /*0064*/ 	.byte	0x00, 0xf5, 0x21, 0x00


	//----- nvinfo : EIATTR_SPARSE_MMA_MASK
	.align		4
.L_19:
        /*0068*/ 	.byte	0x03, 0x50
        /*006a*/ 	.short	0x0000


	//----- nvinfo : EIATTR_MAXREG_COUNT
	.align		4
        /*006c*/ 	.byte	0x03, 0x1b
        /*006e*/ 	.short	0x00ff


	//----- nvinfo : EIATTR_NUM_BARRIERS
	.align		4
        /*0070*/ 	.byte	0x02, 0x4c
        /*0072*/ 	.byte	0x01
	.zero		1


	//----- nvinfo : EIATTR_MERCURY_ISA_VERSION
	.align		4
        /*0074*/ 	.byte	0x03, 0x5f
        /*0076*/ 	.short	0x0101


	//----- nvinfo : EIATTR_VRC_CTA_INIT_COUNT
	.align		4
        /*0078*/ 	.byte	0x02, 0x4a
	.zero		1
	.zero		1


	//----- nvinfo : EIATTR_EXIT_INSTR_OFFSETS
	.align		4
        /*007c*/ 	.byte	0x04, 0x1c
        /*007e*/ 	.short	(.L_21 - .L_20)


	//   ....[0]....
.L_20:
        /*0080*/ 	.word	0x00000490


	//----- nvinfo : EIATTR_CRS_STACK_SIZE
	.align		4
.L_21:
        /*0084*/ 	.byte	0x04, 0x1e
        /*0086*/ 	.short	(.L_23 - .L_22)
.L_22:
        /*0088*/ 	.word	0x00000000


	//----- nvinfo : EIATTR_CBANK_PARAM_SIZE
	.align		4
.L_23:
        /*008c*/ 	.byte	0x03, 0x19
        /*008e*/ 	.short	0x0030


	//----- nvinfo : EIATTR_PARAM_CBANK
	.align		4
        /*0090*/ 	.byte	0x04, 0x0a
        /*0092*/ 	.short	(.L_25 - .L_24)
	.align		4
.L_24:
        /*0094*/ 	.word	index@(.nv.constant0._Z10search_GPUPcS_PiS0_S_S0_)
        /*0098*/ 	.short	0x0380
        /*009a*/ 	.short	0x0030


	//----- nvinfo : EIATTR_SW_WAR
	.align		4
.L_25:
        /*009c*/ 	.byte	0x04, 0x36
        /*009e*/ 	.short	(.L_27 - .L_26)
.L_26:
        /*00a0*/ 	.word	0x00000008
.L_27:


//--------------------- .nv.callgraph             --------------------------
	.section	.nv.callgraph,"",@"SHT_CUDA_CALLGRAPH"
	.align	4
	.sectionentsize	8
	.align		4
        /*0000*/ 	.word	0x00000000
	.align		4
        /*0004*/ 	.word	0xffffffff
	.align		4
        /*0008*/ 	.word	0x00000000
	.align		4
        /*000c*/ 	.word	0xfffffffe
	.align		4
        /*0010*/ 	.word	0x00000000
	.align		4
        /*0014*/ 	.word	0xfffffffd
	.align		4
        /*0018*/ 	.word	0x00000000
	.align		4
        /*001c*/ 	.word	0xfffffffc


//--------------------- .text._Z10search_GPUPcS_PiS0_S_S0_ --------------------------
	.section	.text._Z10search_GPUPcS_PiS0_S_S0_,"ax",@progbits
	.align	128
        .global         _Z10search_GPUPcS_PiS0_S_S0_
        .type           _Z10search_GPUPcS_PiS0_S_S0_,@function
        .size           _Z10search_GPUPcS_PiS0_S_S0_,(.L_x_10 - _Z10search_GPUPcS_PiS0_S_S0_)
        .other          _Z10search_GPUPcS_PiS0_S_S0_,@"STO_CUDA_ENTRY STV_DEFAULT"
_Z10search_GPUPcS_PiS0_S_S0_:
.text._Z10search_GPUPcS_PiS0_S_S0_:
[----:B------:R-:W-:Y:S08]  /*0000*/  LDC R1, c[0x0][0x37c] ;  /* 0x0000df00ff017b82 */ /* 0x000ff00000000800 */
[----:B------:R-:W0:Y:S01]  /*0010*/  LDC.64 R2, c[0x0][0x398] ;  /* 0x0000e600ff027b82 */ /* 0x000e220000000a00 */
[----:B------:R-:W0:Y:S02]  /*0020*/  LDCU.64 UR4, c[0x0][0x358] ;  /* 0x00006b00ff0477ac */ /* 0x000e240008000a00 */
[----:B0-----:R-:W2:Y:S05]  /*0030*/  LDG.E R3, desc[UR4][R2.64] ;  /* 0x0000000402037981 */ /* 0x001eaa000c1e1900 */
[----:B------:R-:W0:Y:S01]  /*0040*/  S2UR UR6, SR_CTAID.X ;  /* 0x00000000000679c3 */ /* 0x000e220000002500 */
[----:B------:R-:W-:Y:S01]  /*0050*/  BSSY.RECONVERGENT B0, `(.L_x_0) ;  /* 0x0000042000007945 */ /* 0x000fe20003800200 */
[----:B------:R-:W0:Y:S06]  /*0060*/  S2R R5, SR_TID.X ;  /* 0x0000000000057919 */ /* 0x000e2c0000002100 */
[----:B------:R-:W0:Y:S02]  /*0070*/  LDC R0, c[0x0][0x360] ;  /* 0x0000d800ff007b82 */ /* 0x000e240000000800 */
[----:B0-----:R-:W-:-:S05]  /*0080*/  IMAD R0, R0, UR6, R5 ;  /* 0x0000000600007c24 */ /* 0x001fca000f8e0205 */
[C---:B------:R-:W-:Y:S01]  /*0090*/  ISETP.NE.AND P0, PT, R0.reuse, RZ, PT ;  /* 0x000000ff0000720c */ /* 0x040fe20003f05270 */
[----:B--2---:R-:W-:-:S12]  /*00a0*/  IMAD R6, R0, R3, R3 ;  /* 0x0000000300067224 */ /* 0x004fd800078e0203 */
[----:B------:R-:W-:Y:S02]  /*00b0*/  @P0 IMAD R4, R0, R3, RZ ;  /* 0x0000000300040224 */ /* 0x000fe400078e02ff */
[----:B------:R-:W-:Y:S01]  /*00c0*/  IMAD.MOV.U32 R0, RZ, RZ, RZ ;  /* 0x000000ffff007224 */ /* 0x000fe200078e00ff */
[----:B------:R-:W-:Y:S02]  /*00d0*/  SHF.R.S32.HI R7, RZ, 0x1f, R6 ;  /* 0x0000001fff077819 */ /* 0x000fe40000011406 */
[----:B------:R-:W-:Y:S02]  /*00e0*/  @P0 SHF.R.S32.HI R5, RZ, 0x1f, R4 ;  /* 0x0000001fff050819 */ /* 0x000fe40000011404 */
[----:B------:R-:W-:Y:S02]  /*00f0*/  LEA.HI R7, R7, R6, RZ, 0x6 ;  /* 0x0000000607077211 */ /* 0x000fe400078f30ff */
[----:B------:R-:W-:Y:S02]  /*0100*/  @P0 LEA.HI R5, R5, R4, RZ, 0x6 ;  /* 0x0000000405050211 */ /* 0x000fe400078f30ff */
[----:B------:R-:W-:-:S02]  /*0110*/  SHF.R.S32.HI R9, RZ, 0x6, R7 ;  /* 0x00000006ff097819 */ /* 0x000fc40000011407 */
[----:B------:R-:W-:-:S04]  /*0120*/  @P0 SHF.R.S32.HI R0, RZ, 0x6, R5 ;  /* 0x00000006ff000819 */ /* 0x000fc80000011405 */
[----:B------:R-:W-:-:S13]  /*0130*/  ISETP.GE.AND P0, PT, R0, R9, PT ;  /* 0x000000090000720c */ /* 0x000fda0003f06270 */
[----:B------:R-:W-:Y:S05]  /*0140*/  @P0 BRA `(.L_x_1) ;  /* 0x0000000000c80947 */ /* 0x000fea0003800000 */
[----:B------:R-:W0:Y:S02]  /*0150*/  LDC.64 R2, c[0x0][0x390] ;  /* 0x0000e400ff027b82 */ /* 0x000e240000000a00 */
[----:B0-----:R0:W5:Y:S02]  /*0160*/  LDG.E R11, desc[UR4][R2.64] ;  /* 0x00000004020b7981 */ /* 0x001164000c1e1900 */
.L_x_8:
[----:B-----5:R-:W-:Y:S01]  /*0170*/  ISETP.GE.AND P0, PT, R11, 0x1, PT ;  /* 0x000000010b00780c */ /* 0x020fe20003f06270 */
[----:B------:R-:W-:-:S12]  /*0180*/  BSSY.RECONVERGENT B1, `(.L_x_2) ;  /* 0x000002b000017945 */ /* 0x000fd80003800200 */
[----:B------:R-:W-:Y:S05]  /*0190*/  @!P0 BRA `(.L_x_3) ;  /* 0x0000000000a48947 */ /* 0x000fea0003800000 */
[----:B0-----:R-:W0:Y:S01]  /*01a0*/  LDC.64 R2, c[0x0][0x3a8] ;  /* 0x0000ea00ff027b82 */ /* 0x001e220000000a00 */
[C---:B------:R-:W-:Y:S02]  /*01b0*/  IMAD.SHL.U32 R14, R0.reuse, 0x8, RZ ;  /* 0x00000008000e7824 */ /* 0x040fe400078e00ff */
[----:B------:R-:W-:Y:S02]  /*01c0*/  IMAD.MOV.U32 R8, RZ, RZ, RZ ;  /* 0x000000ffff087224 */ /* 0x000fe400078e00ff */
[----:B0-----:R-:W-:-:S07]  /*01d0*/  IMAD.WIDE R2, R0, 0x4, R2 ;  /* 0x0000000400027825 */ /* 0x001fce00078e0202 */
.L_x_7:
[----:B------:R-:W2:Y:S01]  /*01e0*/  LDG.E R15, desc[UR4][R2.64] ;  /* 0x00000004020f7981 */ /* 0x000ea2000c1e1900 */
[----:B------:R-:W-:Y:S01]  /*01f0*/  BSSY.RECONVERGENT B2, `(.L_x_4) ;  /* 0x0000017000027945 */ /* 0x000fe20003800200 */
[----:B------:R-:W-:Y:S01]  /*0200*/  IMAD.MOV.U32 R10, RZ, RZ, RZ ;  /* 0x000000ffff0a7224 */ /* 0x000fe200078e00ff */
[----:B--2---:R-:W-:-:S13]  /*0210*/  ISETP.GE.AND P0, PT, R15, 0x1, PT ;  /* 0x000000010f00780c */ /* 0x004fda0003f06270 */
[----:B------:R-:W-:Y:S05]  /*0220*/  @!P0 BRA `(.L_x_5) ;  /* 0x00000000004c8947 */ /* 0x000fea0003800000 */
[----:B------:R-:W0:Y:S01]  /*0230*/  LDCU.64 UR6, c[0x0][0x388] ;  /* 0x00007100ff0677ac */ /* 0x000e220008000a00 */
[----:B------:R-:W-:Y:S02]  /*0240*/  IMAD.MOV.U32 R10, RZ, RZ, RZ ;  /* 0x000000ffff0a7224 */ /* 0x000fe400078e00ff */
[----:B------:R-:W-:Y:S01]  /*0250*/  IMAD.MOV.U32 R12, RZ, RZ, R14 ;  /* 0x000000ffff0c7224 */ /* 0x000fe200078e000e */
[----:B0-----:R-:W-:-:S05]  /*0260*/  IADD3 R6, P0, PT, R8, UR6, RZ ;  /* 0x0000000608067c10 */ /* 0x001fca000ff1e0ff */
[----:B------:R-:W-:-:S08]  /*0270*/  IMAD.X R13, RZ, RZ, UR7, P0 ;  /* 0x00000007ff0d7e24 */ /* 0x000fd000080e06ff */
.L_x_6:
[----:B------:R-:W0:Y:S01]  /*0280*/  LDCU.64 UR6, c[0x0][0x3a0] ;  /* 0x00007400ff0677ac */ /* 0x000e220008000a00 */
[----:B------:R-:W-:-:S06]  /*0290*/  IMAD.MOV.U32 R7, RZ, RZ, R13 ;  /* 0x000000ffff077224 */ /* 0x000fcc00078e000d */
[----:B------:R-:W2:Y:S01]  /*02a0*/  LDG.E.U8 R7, desc[UR4][R6.64] ;  /* 0x0000000406077981 */ /* 0x000ea2000c1e1100 */
[----:B0-----:R-:W-:-:S04]  /*02b0*/  IADD3 R4, P0, PT, R12, UR6, RZ ;  /* 0x000000060c047c10 */ /* 0x001fc8000ff1e0ff */
[----:B------:R-:W-:-:S05]  /*02c0*/  LEA.HI.X.SX32 R5, R12, UR7, 0x1, P0 ;  /* 0x000000070c057c11 */ /* 0x000fca00080f0eff */
[----:B------:R-:W2:Y:S02]  /*02d0*/  LDG.E.U8 R4, desc[UR4][R4.64] ;  /* 0x0000000404047981 */ /* 0x000ea4000c1e1100 */
[----:B--2---:R-:W-:-:S13]  /*02e0*/  ISETP.NE.AND P0, PT, R4, R7, PT ;  /* 0x000000070400720c */ /* 0x004fda0003f05270 */
[----:B------:R-:W-:Y:S05]  /*02f0*/  @P0 BRA `(.L_x_5) ;  /* 0x0000000000180947 */ /* 0x000fea0003800000 */
[----:B------:R-:W-:Y:S01]  /*0300*/  VIADD R10, R10, 0x1 ;  /* 0x000000010a0a7836 */ /* 0x000fe20000000000 */
[----:B------:R-:W-:Y:S01]  /*0310*/  IADD3 R6, P1, PT, R6, 0x1, RZ ;  /* 0x0000000106067810 */ /* 0x000fe20007f3e0ff */
[----:B------:R-:W-:-:S03]  /*0320*/  VIADD R12, R12, 0x1 ;  /* 0x000000010c0c7836 */ /* 0x000fc60000000000 */
[----:B------:R-:W-:Y:S01]  /*0330*/  ISETP.GE.AND P0, PT, R10, R15, PT ;  /* 0x0000000f0a00720c */ /* 0x000fe20003f06270 */
[----:B------:R-:W-:-:S12]  /*0340*/  IMAD.X R13, RZ, RZ, R13, P1 ;  /* 0x000000ffff0d7224 */ /* 0x000fd800008e060d */
[----:B------:R-:W-:Y:S05]  /*0350*/  @!P0 BRA `(.L_x_6) ;  /* 0xfffffffc00c88947 */ /* 0x000fea000383ffff */
.L_x_5:
[----:B------:R-:W-:Y:S05]  /*0360*/  BSYNC.RECONVERGENT B2 ;  /* 0x0000000000027941 */ /* 0x000fea0003800200 */
.L_x_4:
[----:B------:R-:W0:Y:S01]  /*0370*/  LDCU.64 UR6, c[0x0][0x380] ;  /* 0x00007000ff0677ac */ /* 0x000e220008000a00 */
[----:B------:R-:W1:Y:S01]  /*0380*/  LDC.64 R6, c[0x0][0x390] ;  /* 0x0000e400ff067b82 */ /* 0x000e620000000a00 */
[----:B------:R-:W-:Y:S01]  /*0390*/  IMAD R11, R11, R0, R8 ;  /* 0x000000000b0b7224 */ /* 0x000fe200078e0208 */
[----:B------:R-:W-:-:S04]  /*03a0*/  ISETP.NE.AND P0, PT, R10, R15, PT ;  /* 0x0000000f0a00720c */ /* 0x000fc80003f05270 */
[----:B------:R-:W-:Y:S02]  /*03b0*/  SEL R13, RZ, 0xffffffff, P0 ;  /* 0xffffffffff0d7807 */ /* 0x000fe40000000000 */
[----:B0-----:R-:W-:-:S04]  /*03c0*/  IADD3 R4, P1, PT, R11, UR6, RZ ;  /* 0x000000060b047c10 */ /* 0x001fc8000ff3e0ff */
[----:B------:R-:W-:-:S05]  /*03d0*/  LEA.HI.X.SX32 R5, R11, UR7, 0x1, P1 ;  /* 0x000000070b057c11 */ /* 0x000fca00088f0eff */
[----:B------:R2:W-:Y:S04]  /*03e0*/  STG.E.U8 desc[UR4][R4.64], R13 ;  /* 0x0000000d04007986 */ /* 0x0005e8000c101104 */
[----:B-1----:R-:W3:Y:S01]  /*03f0*/  LDG.E R11, desc[UR4][R6.64] ;  /* 0x00000004060b7981 */ /* 0x002ee2000c1e1900 */
[----:B------:R-:W-:-:S05]  /*0400*/  VIADD R8, R8, 0x1 ;  /* 0x0000000108087836 */ /* 0x000fca0000000000 */
[----:B---3--:R-:W-:-:S13]  /*0410*/  ISETP.GE.AND P0, PT, R8, R11, PT ;  /* 0x0000000b0800720c */ /* 0x008fda0003f06270 */
[----:B--2---:R-:W-:Y:S05]  /*0420*/  @!P0 BRA `(.L_x_7) ;  /* 0xfffffffc006c8947 */ /* 0x004fea000383ffff */
.L_x_3:
[----:B------:R-:W-:Y:S05]  /*0430*/  BSYNC.RECONVERGENT B1 ;  /* 0x0000000000017941 */ /* 0x000fea0003800200 */
.L_x_2:
[----:B------:R-:W-:-:S05]  /*0440*/  VIADD R0, R0, 0x1 ;  /* 0x0000000100007836 */ /* 0x000fca0000000000 */
[----:B------:R-:W-:-:S13]  /*0450*/  ISETP.NE.AND P0, PT, R0, R9, PT ;  /* 0x000000090000720c */ /* 0x000fda0003f05270 */
[----:B------:R-:W-:Y:S05]  /*0460*/  @P0 BRA `(.L_x_8) ;  /* 0xfffffffc00400947 */ /* 0x000fea000383ffff */
.L_x_1:
[----:B------:R-:W-:Y:S05]  /*0470*/  BSYNC.RECONVERGENT B0 ;  /* 0x0000000000007941 */ /* 0x000fea0003800200 */
.L_x_0:
[----:B------:R-:W-:Y:S06]  /*0480*/  BAR.SYNC.DEFER_BLOCKING 0x0 ;  /* 0x0000000000007b1d */ /* 0x000fec0000010000 */
[----:B------:R-:W-:Y:S05]  /*0490*/  EXIT ;  /* 0x000000000000794d */ /* 0x000fea0003800000 */
.L_x_9:
[----:B------:R-:W-:-:S00]  /*04a0*/  BRA `(.L_x_9) ;  /* 0xfffffffc00fc7947 */ /* 0x000fc0000383ffff */
[----:B------:R-:W-:-:S00]  /*04b0*/  NOP ;  /* 0x0000000000007918 */ /* 0x000fc00000000000 */
        /* <DEDUP_REMOVED lines=12> */
.L_x_10:


//--------------------- .nv.shared.reserved.0     --------------------------
	.section	.nv.shared.reserved.0,"aw",@nobits
	.weak		__nv_reservedSMEM_offset_0_alias
	.size		__nv_reservedSMEM_offset_0_alias, 0, 64
	.other		__nv_reservedSMEM_offset_0_alias,@"STO_CUDA_RESERVED_SHARED STV_DEFAULT"
__nv_reservedSMEM_offset_0_alias:
	.zero		0
	.zero		64


//--------------------- .nv.constant0._Z10search_GPUPcS_PiS0_S_S0_ --------------------------
	.section	.nv.constant0._Z10search_GPUPcS_PiS0_S_S0_,"a",@progbits
	.sectionflags	@""
	.align	4
.nv.constant0._Z10search_GPUPcS_PiS0_S_S0_:
	.zero		944


//--------------------- SYMBOLS --------------------------

	.type		.nv.reservedSmem.offset0,@object
	.size		.nv.reservedSmem.offset0,0x4
